	.headerflags	@"EF_CUDA_TEXMODE_UNIFIED EF_CUDA_64BIT_ADDRESS EF_CUDA_ACCELERATORS EF_CUDA_SM90 EF_CUDA_VIRTUAL_SM(EF_CUDA_SM90)"
	.elftype	@"ET_EXEC"


//--------------------- .nv.info                  --------------------------
	.section	.nv.info,"",@"SHT_CUDA_INFO"
	.align	4


	//----- nvinfo : EIATTR_REGCOUNT
	.align		4
        /*0000*/ 	.byte	0x04, 0x2f
        /*0002*/ 	.short	(.L_3 - .L_2)
	.align		4
.L_2:
        /*0004*/ 	.word	index@(triton_poi_fused__native_batch_norm_legit_no_training_add_37)
        /*0008*/ 	.word	0x00000016


	//----- nvinfo : EIATTR_MIN_STACK_SIZE
	.align		4
.L_3:
        /*000c*/ 	.byte	0x04, 0x12
        /*000e*/ 	.short	(.L_5 - .L_4)
	.align		4
.L_4:
        /*0010*/ 	.word	index@(triton_poi_fused__native_batch_norm_legit_no_training_add_37)
        /*0014*/ 	.word	0x00000000


	//----- nvinfo : EIATTR_FRAME_SIZE
	.align		4
.L_5:
        /*0018*/ 	.byte	0x04, 0x11
        /*001a*/ 	.short	(.L_7 - .L_6)
	.align		4
.L_6:
        /*001c*/ 	.word	index@(triton_poi_fused__native_batch_norm_legit_no_training_add_37)
        /*0020*/ 	.word	0x00000000


	//----- nvinfo : EIATTR_MIN_STACK_SIZE
	.align		4
.L_7:
        /*0024*/ 	.byte	0x04, 0x12
        /*0026*/ 	.short	(.L_9 - .L_8)
	.align		4
.L_8:
        /*0028*/ 	.word	index@(triton_poi_fused__native_batch_norm_legit_no_training_add_37)
        /*002c*/ 	.word	0x00000000
.L_9:


//--------------------- .nv.info.triton_poi_fused__native_batch_norm_legit_no_training_add_37 --------------------------
	.section	.nv.info.triton_poi_fused__native_batch_norm_legit_no_training_add_37,"",@"SHT_CUDA_INFO"
	.sectionflags	@""
	.align	4


	//----- nvinfo : EIATTR_CUDA_API_VERSION
	.align		4
        /*0000*/ 	.byte	0x04, 0x37
        /*0002*/ 	.short	(.L_11 - .L_10)
.L_10:
        /*0004*/ 	.word	0x0000007c


	//----- nvinfo : EIATTR_KPARAM_INFO
	.align		4
.L_11:
        /*0008*/ 	.byte	0x04, 0x17
        /*000a*/ 	.short	(.L_13 - .L_12)
.L_12:
        /*000c*/ 	.word	0x00000000
        /*0010*/ 	.short	0x0007
        /*0012*/ 	.short	0x0038
        /*0014*/ 	.byte	0x00, 0xf0, 0x11, 0x00


	//----- nvinfo : EIATTR_KPARAM_INFO
	.align		4
.L_13:
        /*0018*/ 	.byte	0x04, 0x17
        /*001a*/ 	.short	(.L_15 - .L_14)
.L_14:
        /*001c*/ 	.word	0x00000000
        /*0020*/ 	.short	0x0006
        /*0022*/ 	.short	0x0030
        /*0024*/ 	.byte	0x00, 0xf4, 0x21, 0x00


	//----- nvinfo : EIATTR_KPARAM_INFO
	.align		4
.L_15:
        /*0028*/ 	.byte	0x04, 0x17
        /*002a*/ 	.short	(.L_17 - .L_16)
.L_16:
        /*002c*/ 	.word	0x00000000
        /*0030*/ 	.short	0x0005
        /*0032*/ 	.short	0x0028
        /*0034*/ 	.byte	0x00, 0xf4, 0x21, 0x00


	//----- nvinfo : EIATTR_KPARAM_INFO
	.align		4
.L_17:
        /*0038*/ 	.byte	0x04, 0x17
        /*003a*/ 	.short	(.L_19 - .L_18)
.L_18:
        /*003c*/ 	.word	0x00000000
        /*0040*/ 	.short	0x0004
        /*0042*/ 	.short	0x0020
        /*0044*/ 	.byte	0x00, 0xf4, 0x21, 0x00


	//----- nvinfo : EIATTR_KPARAM_INFO
	.align		4
.L_19:
        /*0048*/ 	.byte	0x04, 0x17
        /*004a*/ 	.short	(.L_21 - .L_20)
.L_20:
        /*004c*/ 	.word	0x00000000
        /*0050*/ 	.short	0x0003
        /*0052*/ 	.short	0x0018
        /*0054*/ 	.byte	0x00, 0xf4, 0x21, 0x00


	//----- nvinfo : EIATTR_KPARAM_INFO
	.align		4
.L_21:
        /*0058*/ 	.byte	0x04, 0x17
        /*005a*/ 	.short	(.L_23 - .L_22)
.L_22:
        /*005c*/ 	.word	0x00000000
        /*0060*/ 	.short	0x0002
        /*0062*/ 	.short	0x0010
        /*0064*/ 	.byte	0x00, 0xf4, 0x21, 0x00


	//----- nvinfo : EIATTR_KPARAM_INFO
	.align		4
.L_23:
        /*0068*/ 	.byte	0x04, 0x17
        /*006a*/ 	.short	(.L_25 - .L_24)
.L_24:
        /*006c*/ 	.word	0x00000000
        /*0070*/ 	.short	0x0001
        /*0072*/ 	.short	0x0008
        /*0074*/ 	.byte	0x00, 0xf4, 0x21, 0x00


	//----- nvinfo : EIATTR_KPARAM_INFO
	.align		4
.L_25:
        /*0078*/ 	.byte	0x04, 0x17
        /*007a*/ 	.short	(.L_27 - .L_26)
.L_26:
        /*007c*/ 	.word	0x00000000
        /*0080*/ 	.short	0x0000
        /*0082*/ 	.short	0x0000
        /*0084*/ 	.byte	0x00, 0xf4, 0x21, 0x00


	//----- nvinfo : EIATTR_SPARSE_MMA_MASK
	.align		4
.L_27:
        /*0088*/ 	.byte	0x03, 0x50
        /*008a*/ 	.short	0x0000


	//----- nvinfo : EIATTR_MAXREG_COUNT
	.align		4
        /*008c*/ 	.byte	0x03, 0x1b
        /*008e*/ 	.short	0x00ff


	//----- nvinfo : EIATTR_EXIT_INSTR_OFFSETS
	.align		4
        /*0090*/ 	.byte	0x04, 0x1c
        /*0092*/ 	.short	(.L_29 - .L_28)


	//   ....[0]....
.L_28:
        /*0094*/ 	.word	0x00000320


	//   ....[1]....
        /*0098*/ 	.word	0x00000340


	//----- nvinfo : EIATTR_REQNTID
	.align		4
.L_29:
        /*009c*/ 	.byte	0x04, 0x10
        /*009e*/ 	.short	(.L_31 - .L_30)
.L_30:
        /*00a0*/ 	.word	0x00000080
        /*00a4*/ 	.word	0x00000001
        /*00a8*/ 	.word	0x00000001


	//----- nvinfo : EIATTR_CBANK_PARAM_SIZE
	.align		4
.L_31:
        /*00ac*/ 	.byte	0x03, 0x19
        /*00ae*/ 	.short	0x003c


	//----- nvinfo : EIATTR_PARAM_CBANK
	.align		4
        /*00b0*/ 	.byte	0x04, 0x0a
        /*00b2*/ 	.short	(.L_33 - .L_32)
	.align		4
.L_32:
        /*00b4*/ 	.word	index@(.nv.constant0.triton_poi_fused__native_batch_norm_legit_no_training_add_37)
        /*00b8*/ 	.short	0x0210
        /*00ba*/ 	.short	0x003c


	//----- nvinfo : EIATTR_SW_WAR
	.align		4
.L_33:
        /*00bc*/ 	.byte	0x04, 0x36
        /*00be*/ 	.short	(.L_35 - .L_34)
.L_34:
        /*00c0*/ 	.word	0x00000008
.L_35:


//--------------------- .nv.callgraph             --------------------------
	.section	.nv.callgraph,"",@"SHT_CUDA_CALLGRAPH"
	.align	4
	.sectionentsize	8
	.align		4
        /*0000*/ 	.word	0x00000000
	.align		4
        /*0004*/ 	.word	0xffffffff
	.align		4
        /*0008*/ 	.word	0x00000000
	.align		4
        /*000c*/ 	.word	0xfffffffe
	.align		4
        /*0010*/ 	.word	0x00000000
	.align		4
        /*0014*/ 	.word	0xfffffffd
	.align		4
        /*0018*/ 	.word	0x00000000
	.align		4
        /*001c*/ 	.word	0xfffffffc


//--------------------- .nv.constant4             --------------------------
	.section	.nv.constant4,"a",@progbits
	.align	8
	.align		8
.nv.constant4:
        /*0000*/ 	.dword	_$_str
	.align		8
        /*0008*/ 	.dword	_$_str_$_2


//--------------------- .text.triton_poi_fused__native_batch_norm_legit_no_training_add_37 --------------------------
	.section	.text.triton_poi_fused__native_batch_norm_legit_no_training_add_37,"ax",@progbits
	.align	128
        .global         triton_poi_fused__native_batch_norm_legit_no_training_add_37
        .type           triton_poi_fused__native_batch_norm_legit_no_training_add_37,@function
        .size           triton_poi_fused__native_batch_norm_legit_no_training_add_37,(.L_x_1 - triton_poi_fused__native_batch_norm_legit_no_training_add_37)
        .other          triton_poi_fused__native_batch_norm_legit_no_training_add_37,@"STO_CUDA_ENTRY STV_DEFAULT"
triton_poi_fused__native_batch_norm_legit_no_training_add_37:
.text.triton_poi_fused__native_batch_norm_legit_no_training_add_37:
[----:B------:R-:W0:Y:S01]  /*0000*/  LDC R1, c[0x0][0x28] ;  /* 0x00000a00ff017b82 */ /* 0x000e220000000800 */
[----:B------:R-:W1:Y:S07]  /*0010*/  S2R R0, SR_TID.X ;  /* 0x0000000000007919 */ /* 0x000e6e0000002100 */
[----:B------:R-:W2:Y:S01]  /*0020*/  LDC.64 R12, c[0x0][0x228] ;  /* 0x00008a00ff0c7b82 */ /* 0x000ea20000000a00 */
[----:B------:R-:W-:Y:S01]  /*0030*/  ULDC.64 UR4, c[0x0][0x208] ;  /* 0x0000820000047ab9 */ /* 0x000fe20000000a00 */
[----:B------:R-:W3:Y:S06]  /*0040*/  S2R R3, SR_CTAID.X ;  /* 0x0000000000037919 */ /* 0x000eec0000002500 */
[----:B------:R-:W4:Y:S08]  /*0050*/  LDC.64 R8, c[0x0][0x218] ;  /* 0x00008600ff087b82 */ /* 0x000f300000000a00 */
[----:B------:R-:W5:Y:S08]  /*0060*/  LDC.64 R10, c[0x0][0x220] ;  /* 0x00008800ff0a7b82 */ /* 0x000f700000000a00 */
[----:B------:R-:W5:Y:S01]  /*0070*/  LDC.64 R14, c[0x0][0x230] ;  /* 0x00008c00ff0e7b82 */ /* 0x000f620000000a00 */
[----:B-1----:R-:W-:-:S07]  /*0080*/  LOP3.LUT R0, R0, 0x7f, RZ, 0xc0, !PT ;  /* 0x0000007f00007812 */ /* 0x002fce00078ec0ff */
[----:B------:R-:W1:Y:S01]  /*0090*/  LDC.64 R16, c[0x0][0x238] ;  /* 0x00008e00ff107b82 */ /* 0x000e620000000a00 */
[----:B---3--:R-:W-:-:S04]  /*00a0*/  LEA R0, R3, R0, 0x7 ;  /* 0x0000000003007211 */ /* 0x008fc800078e38ff */
[C---:B------:R-:W-:Y:S01]  /*00b0*/  ISETP.GE.AND P2, PT, R0.reuse, 0xc00, PT ;  /* 0x00000c000000780c */ /* 0x040fe20003f46270 */
[----:B------:R-:W-:Y:S02]  /*00c0*/  IMAD.HI R2, R0, 0x2aaaaaab, RZ ;  /* 0x2aaaaaab00027827 */ /* 0x000fe400078e02ff */
[----:B------:R-:W3:Y:S03]  /*00d0*/  LDC.64 R4, c[0x0][0x210] ;  /* 0x00008400ff047b82 */ /* 0x000ee60000000a00 */
[----:B------:R-:W-:-:S04]  /*00e0*/  SHF.R.U32.HI R3, RZ, 0x1f, R2 ;  /* 0x0000001fff037819 */ /* 0x000fc80000011602 */
[----:B------:R-:W-:-:S05]  /*00f0*/  LEA.HI R3, R2, R3, RZ, 0x1d ;  /* 0x0000000302037211 */ /* 0x000fca00078fe8ff */
[----:B------:R-:W-:Y:S01]  /*0100*/  IMAD R19, R3, -0x30, R0 ;  /* 0xffffffd003137824 */ /* 0x000fe200078e0200 */
[----:B------:R-:W-:-:S03]  /*0110*/  CS2R R2, SRZ ;  /* 0x0000000000027805 */ /* 0x000fc6000001ff00 */
[----:B--2---:R-:W-:-:S05]  /*0120*/  IMAD.WIDE R12, R19, 0x4, R12 ;  /* 0x00000004130c7825 */ /* 0x004fca00078e020c */
[----:B------:R2:W3:Y:S01]  /*0130*/  @!P2 LDG.E.EL R2, desc[UR4][R12.64] ;  /* 0x000000040c02a981 */ /* 0x0004e2000c2e1900 */
[----:B------:R-:W-:Y:S01]  /*0140*/  CS2R R6, SRZ ;  /* 0x0000000000067805 */ /* 0x000fe2000001ff00 */
[----:B----4-:R-:W-:Y:S01]  /*0150*/  IMAD.WIDE R8, R0, 0x4, R8 ;  /* 0x0000000400087825 */ /* 0x010fe200078e0208 */
[----:B------:R-:W-:-:S03]  /*0160*/  HFMA2.MMA R18, -RZ, RZ, 0, 0 ;  /* 0x00000000ff127435 */ /* 0x000fc600000001ff */
[C---:B-----5:R-:W-:Y:S01]  /*0170*/  IMAD.WIDE R10, R19.reuse, 0x4, R10 ;  /* 0x00000004130a7825 */ /* 0x060fe200078e020a */
[----:B------:R4:W5:Y:S04]  /*0180*/  @!P2 LDG.E R6, desc[UR4][R8.64] ;  /* 0x000000040806a981 */ /* 0x000968000c1e1900 */
[----:B------:R3:W5:Y:S01]  /*0190*/  @!P2 LDG.E.EL R3, desc[UR4][R10.64] ;  /* 0x000000040a03a981 */ /* 0x000762000c2e1900 */
[----:B0-2---:R-:W-:-:S04]  /*01a0*/  IMAD.WIDE R12, R19, 0x4, R14 ;  /* 0x00000004130c7825 */ /* 0x005fc800078e020e */
[----:B-1----:R-:W-:Y:S01]  /*01b0*/  IMAD.WIDE R14, R19, 0x4, R16 ;  /* 0x00000004130e7825 */ /* 0x002fe200078e0210 */
[----:B------:R-:W-:Y:S01]  /*01c0*/  MOV R16, RZ ;  /* 0x000000ff00107202 */ /* 0x000fe20000000f00 */
[----:B------:R-:W2:Y:S01]  /*01d0*/  @!P2 LDG.E.EL R7, desc[UR4][R12.64] ;  /* 0x000000040c07a981 */ /* 0x000ea2000c2e1900 */
[----:B----4-:R-:W0:Y:S01]  /*01e0*/  LDC.64 R8, c[0x0][0x240] ;  /* 0x00009000ff087b82 */ /* 0x010e220000000a00 */
[----:B---3--:R-:W-:Y:S02]  /*01f0*/  IMAD.WIDE R4, R0, 0x4, R4 ;  /* 0x0000000400047825 */ /* 0x008fe400078e0204 */
[----:B------:R-:W2:Y:S04]  /*0200*/  @!P2 LDG.E.EL R18, desc[UR4][R14.64] ;  /* 0x000000040e12a981 */ /* 0x000ea8000c2e1900 */
[----:B------:R-:W3:Y:S01]  /*0210*/  @!P2 LDG.E R16, desc[UR4][R4.64] ;  /* 0x000000040410a981 */ /* 0x000ee2000c1e1900 */
[----:B------:R-:W-:Y:S01]  /*0220*/  HFMA2.MMA R11, -RZ, RZ, 1.625, 0 ;  /* 0x3e800000ff0b7435 */ /* 0x000fe200000001ff */
[----:B------:R-:W-:-:S04]  /*0230*/  FADD R2, R2, 9.9999997473787516356e-06 ;  /* 0x3727c5ac02027421 */ /* 0x000fc80000000000 */
[----:B------:R-:W1:Y:S01]  /*0240*/  MUFU.SQRT R10, R2 ;  /* 0x00000002000a7308 */ /* 0x000e620000002000 */
[----:B-----5:R-:W-:Y:S01]  /*0250*/  FADD R3, -R3, R6 ;  /* 0x0000000603037221 */ /* 0x020fe20000000100 */
[C---:B-1----:R-:W-:Y:S02]  /*0260*/  FSETP.GT.AND P0, PT, R10.reuse, 8.50705917302346158658e+37, PT ;  /* 0x7e8000000a00780b */ /* 0x042fe40003f04000 */
[----:B------:R-:W-:Y:S02]  /*0270*/  FSETP.GEU.AND P1, PT, R10, 1.175494350822287508e-38, PT ;  /* 0x008000000a00780b */ /* 0x000fe40003f2e000 */
[----:B------:R-:W-:-:S09]  /*0280*/  FSEL R11, R11, 1, P0 ;  /* 0x3f8000000b0b7808 */ /* 0x000fd20000000000 */
[----:B------:R-:W-:Y:S02]  /*0290*/  @P0 FMUL R10, R10, 0.25 ;  /* 0x3e8000000a0a0820 */ /* 0x000fe40000400000 */
[----:B------:R-:W-:Y:S02]  /*02a0*/  @!P1 FMUL R11, R11, 16777216 ;  /* 0x4b8000000b0b9820 */ /* 0x000fe40000400000 */
[----:B------:R-:W-:-:S06]  /*02b0*/  @!P1 FMUL R10, R10, 16777216 ;  /* 0x4b8000000a0a9820 */ /* 0x000fcc0000400000 */
[----:B------:R-:W1:Y:S02]  /*02c0*/  MUFU.RCP R10, R10 ;  /* 0x0000000a000a7308 */ /* 0x000e640000001000 */
[----:B-1----:R-:W-:-:S04]  /*02d0*/  FMUL R2, R10, R11 ;  /* 0x0000000b0a027220 */ /* 0x002fc80000400000 */
[----:B------:R-:W-:-:S04]  /*02e0*/  FMUL R3, R3, R2 ;  /* 0x0000000203037220 */ /* 0x000fc80000400000 */
[----:B--2---:R-:W-:Y:S01]  /*02f0*/  FFMA R7, R3, R7, R18 ;  /* 0x0000000703077223 */ /* 0x004fe20000000012 */
[----:B0-----:R-:W-:-:S04]  /*0300*/  IMAD.WIDE R2, R0, 0x4, R8 ;  /* 0x0000000400027825 */ /* 0x001fc800078e0208 */
[----:B---3--:R-:W-:Y:S01]  /*0310*/  FADD R7, R7, R16 ;  /* 0x0000001007077221 */ /* 0x008fe20000000000 */
[----:B------:R-:W-:Y:S06]  /*0320*/  @P2 EXIT ;  /* 0x000000000000294d */ /* 0x000fec0003800000 */
[----:B------:R-:W-:Y:S01]  /*0330*/  STG.E desc[UR4][R2.64], R7 ;  /* 0x0000000702007986 */ /* 0x000fe2000c101904 */
[----:B------:R-:W-:Y:S05]  /*0340*/  EXIT ;  /* 0x000000000000794d */ /* 0x000fea0003800000 */
.L_x_0:
[----:B------:R-:W-:-:S00]  /*0350*/  BRA `(.L_x_0) ;  /* 0xfffffffc00fc7947 */ /* 0x000fc0000383ffff */
[----:B------:R-:W-:-:S00]  /*0360*/  NOP ;  /* 0x0000000000007918 */ /* 0x000fc00000000000 */
        /* <DEDUP_REMOVED lines=9> */
.L_x_1:


//--------------------- .nv.global.init           --------------------------
	.section	.nv.global.init,"aw",@progbits
.nv.global.init:
	.type		_$_str,@object
	.size		_$_str,(_$_str_$_2 - _$_str)
_$_str:
        /*0000*/ 	.byte	0x5f, 0x5f, 0x43, 0x55, 0x44, 0x41, 0x5f, 0x46, 0x54, 0x5a, 0x00
	.type		_$_str_$_2,@object
	.size		_$_str_$_2,(.L_1 - _$_str_$_2)
_$_str_$_2:
        /*000b*/ 	.byte	0x5f, 0x5f, 0x43, 0x55, 0x44, 0x41, 0x5f, 0x50, 0x52, 0x45, 0x43, 0x5f, 0x53, 0x51, 0x52, 0x54
        /*001b*/ 	.byte	0x00
.L_1:


//--------------------- .nv.constant0.triton_poi_fused__native_batch_norm_legit_no_training_add_37 --------------------------
	.section	.nv.constant0.triton_poi_fused__native_batch_norm_legit_no_training_add_37,"a",@progbits
	.sectionflags	@""
	.align	4
.nv.constant0.triton_poi_fused__native_batch_norm_legit_no_training_add_37:
	.zero		588
